//
// Generated by NVIDIA NVVM Compiler
//
// Compiler Build ID: CL-36424714
// Cuda compilation tools, release 13.0, V13.0.88
// Based on NVVM 20.0.0
//

.version 9.0
.target sm_100
.address_size 64

	// .globl	_Z22printHelloWorldFromGPUi
.extern .func  (.param .b32 func_retval0) vprintf
(
	.param .b64 vprintf_param_0,
	.param .b64 vprintf_param_1
)
;
.global .align 1 .b8 $str[35] = {104, 101, 108, 108, 111, 119, 111, 114, 108, 100, 32, 102, 114, 111, 109, 32, 71, 80, 85, 44, 32, 116, 104, 114, 101, 97, 100, 73, 68, 58, 32, 37, 100, 10};

.visible .entry _Z22printHelloWorldFromGPUi(
	.param .u32 _Z22printHelloWorldFromGPUi_param_0
)
{
	.local .align 8 .b8 	__local_depot0[8];
	.reg .b64 	%SP;
	.reg .b64 	%SPL;
	.reg .pred 	%p<3>;
	.reg .b32 	%r<13>;
	.reg .b64 	%rd<6>;

	mov.u64 	%SPL, __local_depot0;
	cvta.local.u64 	%SP, %SPL;
	ld.param.u32 	%r6, [_Z22printHelloWorldFromGPUi_param_0];
	mov.u32 	%r7, %tid.x;
	mov.u32 	%r8, %ctaid.x;
	mov.u32 	%r1, %ntid.x;
	mad.lo.s32 	%r2, %r8, %r1, %r7;
	setp.ge.s32 	%p1, %r2, %r6;
	@%p1 bra 	$L__BB0_3;
	mov.u32 	%r9, %nctaid.x;
	mul.lo.s32 	%r3, %r9, %r1;
	add.u64 	%rd2, %SP, 0;
	add.u64 	%rd1, %SPL, 0;
	mov.u64 	%rd3, $str;
	mov.u32 	%r12, %r2;
$L__BB0_2:
	st.local.u32 	[%rd1], %r2;
	cvta.global.u64 	%rd4, %rd3;
	{ // callseq 0, 0
	.param .b64 param0;
	st.param.b64 	[param0], %rd4;
	.param .b64 param1;
	st.param.b64 	[param1], %rd2;
	.param .b32 retval0;
	call.uni (retval0), 
	vprintf, 
	(
	param0, 
	param1
	);
	ld.param.b32 	%r10, [retval0];
	} // callseq 0
	add.s32 	%r12, %r12, %r3;
	setp.lt.s32 	%p2, %r12, %r6;
	@%p2 bra 	$L__BB0_2;
$L__BB0_3:
	ret;

}


// ===== COMPILED SASS (sm_100) =====

	.target	sm_100

	.elftype	@"ET_EXEC"


//--------------------- .note.nv.tkinfo           --------------------------
	.section	.note.nv.tkinfo,"",@"SHT_NOTE"
	.sectionflags	@"SHF_NOTE_NV_TKINFO"
	.tkinfo
        /*0018*/ 	.word	0x00000002
        /*0030*/ 	.string	""
        /*0030*/ 	.string	"ptxas"
        /*0030*/ 	.string	"Cuda compilation tools, release 13.0, V13.0.88"
        /*0030*/ 	.string	"Build cuda_13.0.r13.0/compiler.36424714_0"
        /*0030*/ 	.string	"-arch sm_100 -m 64 "



//--------------------- .note.nv.cuinfo           --------------------------
	.section	.note.nv.cuinfo,"",@"SHT_NOTE"
	.sectionflags	@"SHF_NOTE_NV_CUINFO"
        /*0018*/ 	.short	0x0002
        /*001a*/ 	.short	0x0064
        /*001c*/ 	.short	0x0082
	.zero		2


//--------------------- .nv.info                  --------------------------
	.section	.nv.info,"",@"SHT_CUDA_INFO"
	.align	4


	//----- nvinfo : EIATTR_REGCOUNT
	.align		4
        /*0000*/ 	.byte	0x04, 0x2f
        /*0002*/ 	.short	(.L_2 - .L_1)
	.align		4
.L_1:
        /*0004*/ 	.word	index@(_Z22printHelloWorldFromGPUi)
        /*0008*/ 	.word	0x00000019


	//----- nvinfo : EIATTR_FRAME_SIZE
	.align		4
.L_2:
        /*000c*/ 	.byte	0x04, 0x11
        /*000e*/ 	.short	(.L_4 - .L_3)
	.align		4
.L_3:
        /*0010*/ 	.word	index@(_Z22printHelloWorldFromGPUi)
        /*0014*/ 	.word	0x00000008


	//----- nvinfo : EIATTR_MIN_STACK_SIZE
	.align		4
.L_4:
        /*0018*/ 	.byte	0x04, 0x12
        /*001a*/ 	.short	(.L_6 - .L_5)
	.align		4
.L_5:
        /*001c*/ 	.word	index@(_Z22printHelloWorldFromGPUi)
        /*0020*/ 	.word	0x00000008
.L_6:


//--------------------- .nv.compat                --------------------------
	.section	.nv.compat,"",@"SHT_CUDA_COMPAT_INFO"
	.align	4
        /*0000*/ 	.byte	0x02, 0x09, 0x00, 0x00, 0x02, 0x02, 0x01, 0x00, 0x02, 0x05, 0x05, 0x00, 0x03, 0x07, 0x01, 0x01
        /*0010*/ 	.byte	0x02, 0x03, 0x00, 0x00, 0x02, 0x06, 0x01, 0x00, 0x04, 0x0b, 0x08, 0x00, 0x09, 0x00, 0x00, 0x00
        /*0020*/ 	.byte	0x00, 0x00, 0x00, 0x00


//--------------------- .nv.info._Z22printHelloWorldFromGPUi --------------------------
	.section	.nv.info._Z22printHelloWorldFromGPUi,"",@"SHT_CUDA_INFO"
	.sectionflags	@""
	.align	4


	//----- nvinfo : EIATTR_CUDA_API_VERSION
	.align		4
        /*0000*/ 	.byte	0x04, 0x37
        /*0002*/ 	.short	(.L_8 - .L_7)
.L_7:
        /*0004*/ 	.word	0x00000082


	//----- nvinfo : EIATTR_KPARAM_INFO
	.align		4
.L_8:
        /*0008*/ 	.byte	0x04, 0x17
        /*000a*/ 	.short	(.L_10 - .L_9)
.L_9:
        /*000c*/ 	.word	0x00000000
        /*0010*/ 	.short	0x0000
        /*0012*/ 	.short	0x0000
        /*0014*/ 	.byte	0x00, 0xf0, 0x11, 0x00


	//----- nvinfo : EIATTR_SPARSE_MMA_MASK
	.align		4
.L_10:
        /*0018*/ 	.byte	0x03, 0x50
        /*001a*/ 	.short	0x0000


	//----- nvinfo : EIATTR_MAXREG_COUNT
	.align		4
        /*001c*/ 	.byte	0x03, 0x1b
        /*001e*/ 	.short	0x00ff


	//----- nvinfo : EIATTR_EXTERNS
	.align		4
        /*0020*/ 	.byte	0x04, 0x0f
        /*0022*/ 	.short	(.L_12 - .L_11)


	//   ....[0]....
	.align		4
.L_11:
        /*0024*/ 	.word	index@(vprintf)


	//----- nvinfo : EIATTR_MERCURY_ISA_VERSION
	.align		4
.L_12:
        /*0028*/ 	.byte	0x03, 0x5f
        /*002a*/ 	.short	0x0101


	//----- nvinfo : EIATTR_VRC_CTA_INIT_COUNT
	.align		4
        /*002c*/ 	.byte	0x02, 0x4a
	.zero		1
	.zero		1


	//----- nvinfo : EIATTR_SYSCALL_OFFSETS
	.align		4
        /*0030*/ 	.byte	0x04, 0x46
        /*0032*/ 	.short	(.L_14 - .L_13)


	//   ....[0]....
.L_13:
        /*0034*/ 	.word	0x000001d0


	//----- nvinfo : EIATTR_EXIT_INSTR_OFFSETS
	.align		4
.L_14:
        /*0038*/ 	.byte	0x04, 0x1c
        /*003a*/ 	.short	(.L_16 - .L_15)


	//   ....[0]....
.L_15:
        /*003c*/ 	.word	0x000000c0


	//   ....[1]....
        /*0040*/ 	.word	0x00000200


	//----- nvinfo : EIATTR_CRS_STACK_SIZE
	.align		4
.L_16:
        /*0044*/ 	.byte	0x04, 0x1e
        /*0046*/ 	.short	(.L_18 - .L_17)
.L_17:
        /*0048*/ 	.word	0x00000000


	//----- nvinfo : EIATTR_CBANK_PARAM_SIZE
	.align		4
.L_18:
        /*004c*/ 	.byte	0x03, 0x19
        /*004e*/ 	.short	0x0004


	//----- nvinfo : EIATTR_PARAM_CBANK
	.align		4
        /*0050*/ 	.byte	0x04, 0x0a
        /*0052*/ 	.short	(.L_20 - .L_19)
	.align		4
.L_19:
        /*0054*/ 	.word	index@(.nv.constant0._Z22printHelloWorldFromGPUi)
        /*0058*/ 	.short	0x0380
        /*005a*/ 	.short	0x0004


	//----- nvinfo : EIATTR_SW_WAR
	.align		4
.L_20:
        /*005c*/ 	.byte	0x04, 0x36
        /*005e*/ 	.short	(.L_22 - .L_21)
.L_21:
        /*0060*/ 	.word	0x00000008
.L_22:


//--------------------- .nv.callgraph             --------------------------
	.section	.nv.callgraph,"",@"SHT_CUDA_CALLGRAPH"
	.align	4
	.sectionentsize	8
	.align		4
        /*0000*/ 	.word	0x00000000
	.align		4
        /*0004*/ 	.word	0xffffffff
	.align		4
        /*0008*/ 	.word	index@(_Z22printHelloWorldFromGPUi)
	.align		4
        /*000c*/ 	.word	index@(vprintf)
	.align		4
        /*0010*/ 	.word	0x00000000
	.align		4
        /*0014*/ 	.word	0xfffffffe
	.align		4
        /*0018*/ 	.word	0x00000000
	.align		4
        /*001c*/ 	.word	0xfffffffd
	.align		4
        /*0020*/ 	.word	0x00000000
	.align		4
        /*0024*/ 	.word	0xfffffffc


//--------------------- .nv.constant4             --------------------------
	.section	.nv.constant4,"a",@progbits
	.align	8
	.align		8
.nv.constant4:
        /*0000*/ 	.dword	vprintf
	.align		8
        /*0008*/ 	.dword	$str


//--------------------- .text._Z22printHelloWorldFromGPUi --------------------------
	.section	.text._Z22printHelloWorldFromGPUi,"ax",@progbits
	.align	128
        .global         _Z22printHelloWorldFromGPUi
        .type           _Z22printHelloWorldFromGPUi,@function
        .size           _Z22printHelloWorldFromGPUi,(.L_x_3 - _Z22printHelloWorldFromGPUi)
        .other          _Z22printHelloWorldFromGPUi,@"STO_CUDA_ENTRY STV_DEFAULT"
_Z22printHelloWorldFromGPUi:
.text._Z22printHelloWorldFromGPUi:
[----:B------:R-:W0:Y:S01]  /*0000*/  LDC R1, c[0x0][0x37c] ;  /* 0x0000df00ff017b82 */ /* 0x000e220000000800 */
[----:B------:R-:W1:Y:S01]  /*0010*/  S2R R2, SR_TID.X ;  /* 0x0000000000027919 */ /* 0x000e620000002100 */
[----:B------:R-:W2:Y:S06]  /*0020*/  LDCU UR5, c[0x0][0x2fc] ;  /* 0x00005f80ff0577ac */ /* 0x000eac0008000800 */
[----:B------:R-:W1:Y:S01]  /*0030*/  S2UR UR6, SR_CTAID.X ;  /* 0x00000000000679c3 */ /* 0x000e620000002500 */
[----:B0-----:R-:W-:Y:S01]  /*0040*/  VIADD R1, R1, 0xfffffff8 ;  /* 0xfffffff801017836 */ /* 0x001fe20000000000 */
[----:B------:R-:W0:Y:S01]  /*0050*/  LDCU UR7, c[0x0][0x380] ;  /* 0x00007000ff0777ac */ /* 0x000e220008000800 */
[----:B------:R-:W3:Y:S05]  /*0060*/  LDCU UR4, c[0x0][0x2f8] ;  /* 0x00005f00ff0477ac */ /* 0x000eea0008000800 */
[----:B------:R-:W1:Y:S01]  /*0070*/  LDC R19, c[0x0][0x360] ;  /* 0x0000d800ff137b82 */ /* 0x000e620000000800 */
[----:B---3--:R-:W-:-:S05]  /*0080*/  IADD3 R17, P1, PT, R1, UR4, RZ ;  /* 0x0000000401117c10 */ /* 0x008fca000ff3e0ff */
[----:B--2---:R-:W-:Y:S02]  /*0090*/  IMAD.X R18, RZ, RZ, UR5, P1 ;  /* 0x00000005ff127e24 */ /* 0x004fe400088e06ff */
[----:B-1----:R-:W-:-:S05]  /*00a0*/  IMAD R2, R19, UR6, R2 ;  /* 0x0000000613027c24 */ /* 0x002fca000f8e0202 */
[----:B0-----:R-:W-:-:S13]  /*00b0*/  ISETP.GE.AND P0, PT, R2, UR7, PT ;  /* 0x0000000702007c0c */ /* 0x001fda000bf06270 */
[----:B------:R-:W-:Y:S05]  /*00c0*/  @P0 EXIT ;  /* 0x000000000000094d */ /* 0x000fea0003800000 */
[----:B------:R-:W0:Y:S01]  /*00d0*/  LDCU UR4, c[0x0][0x370] ;  /* 0x00006e00ff0477ac */ /* 0x000e220008000800 */
[----:B------:R-:W-:Y:S01]  /*00e0*/  MOV R16, R2 ;  /* 0x0000000200107202 */ /* 0x000fe20000000f00 */
[----:B------:R-:W1:Y:S01]  /*00f0*/  LDCU UR36, c[0x0][0x380] ;  /* 0x00007000ff2477ac */ /* 0x000e620008000800 */
[----:B0-----:R-:W-:-:S07]  /*0100*/  IMAD R19, R19, UR4, RZ ;  /* 0x0000000413137c24 */ /* 0x001fce000f8e02ff */
.L_x_1:
[----:B------:R-:W-:Y:S01]  /*0110*/  MOV R0, 0x0 ;  /* 0x0000000000007802 */ /* 0x000fe20000000f00 */
[----:B------:R0:W-:Y:S01]  /*0120*/  STL [R1], R2 ;  /* 0x0000000201007387 */ /* 0x0001e20000100800 */
[----:B------:R-:W2:Y:S01]  /*0130*/  LDCU.64 UR4, c[0x4][0x8] ;  /* 0x01000100ff0477ac */ /* 0x000ea20008000a00 */
[----:B------:R-:W-:Y:S01]  /*0140*/  IMAD.IADD R16, R19, 0x1, R16 ;  /* 0x0000000113107824 */ /* 0x000fe200078e0210 */
[----:B------:R0:W3:Y:S01]  /*0150*/  LDC.64 R8, c[0x4][R0] ;  /* 0x0100000000087b82 */ /* 0x0000e20000000a00 */
[----:B------:R-:W-:Y:S01]  /*0160*/  IMAD.MOV.U32 R6, RZ, RZ, R17 ;  /* 0x000000ffff067224 */ /* 0x000fe200078e0011 */
[----:B------:R-:W-:Y:S02]  /*0170*/  MOV R7, R18 ;  /* 0x0000001200077202 */ /* 0x000fe40000000f00 */
[----:B-1----:R-:W-:-:S04]  /*0180*/  ISETP.GE.AND P0, PT, R16, UR36, PT ;  /* 0x0000002410007c0c */ /* 0x002fc8000bf06270 */
[----:B------:R-:W-:Y:S01]  /*0190*/  P2R R22, PR, RZ, 0x1 ;  /* 0x00000001ff167803 */ /* 0x000fe20000000000 */
[----:B--2---:R-:W-:Y:S01]  /*01a0*/  IMAD.U32 R4, RZ, RZ, UR4 ;  /* 0x00000004ff047e24 */ /* 0x004fe2000f8e00ff */
[----:B0-----:R-:W-:-:S07]  /*01b0*/  MOV R5, UR5 ;  /* 0x0000000500057c02 */ /* 0x001fce0008000f00 */
[----:B------:R-:W-:-:S07]  /*01c0*/  LEPC R20, `(.L_x_0) ;  /* 0x000000001014794e */ /* 0x000fce0000000000 */
[----:B---3--:R-:W-:Y:S05]  /*01d0*/  CALL.ABS.NOINC R8 ;  /* 0x0000000008007343 */ /* 0x008fea0003c00000 */
.L_x_0:
[----:B------:R-:W-:-:S13]  /*01e0*/  ISETP.NE.AND P6, PT, R22, RZ, PT ;  /* 0x000000ff1600720c */ /* 0x000fda0003fc5270 */
[----:B------:R-:W-:Y:S05]  /*01f0*/  @!P6 BRA `(.L_x_1) ;  /* 0xfffffffc00c4e947 */ /* 0x000fea000383ffff */
[----:B------:R-:W-:Y:S05]  /*0200*/  EXIT ;  /* 0x000000000000794d */ /* 0x000fea0003800000 */
.L_x_2:
[----:B------:R-:W-:-:S00]  /*0210*/  BRA `(.L_x_2) ;  /* 0xfffffffc00fc7947 */ /* 0x000fc0000383ffff */
[----:B------:R-:W-:-:S00]  /*0220*/  NOP ;  /* 0x0000000000007918 */ /* 0x000fc00000000000 */
        /* <DEDUP_REMOVED lines=13> */
.L_x_3:


//--------------------- .nv.global.init           --------------------------
	.section	.nv.global.init,"aw",@progbits
.nv.global.init:
	.type		$str,@object
	.size		$str,(.L_0 - $str)
$str:
        /*0000*/ 	.byte	0x68, 0x65, 0x6c, 0x6c, 0x6f, 0x77, 0x6f, 0x72, 0x6c, 0x64, 0x20, 0x66, 0x72, 0x6f, 0x6d, 0x20
        /*0010*/ 	.byte	0x47, 0x50, 0x55, 0x2c, 0x20, 0x74, 0x68, 0x72, 0x65, 0x61, 0x64, 0x49, 0x44, 0x3a, 0x20, 0x25
        /*0020*/ 	.byte	0x64, 0x0a, 0x00
.L_0:


//--------------------- .nv.shared.reserved.0     --------------------------
	.section	.nv.shared.reserved.0,"aw",@nobits
	.weak		__nv_reservedSMEM_offset_0_alias
	.size		__nv_reservedSMEM_offset_0_alias, 0, 64
	.other		__nv_reservedSMEM_offset_0_alias,@"STO_CUDA_RESERVED_SHARED STV_DEFAULT"
__nv_reservedSMEM_offset_0_alias:
	.zero		0
	.zero		64


//--------------------- .nv.constant0._Z22printHelloWorldFromGPUi --------------------------
	.section	.nv.constant0._Z22printHelloWorldFromGPUi,"a",@progbits
	.sectionflags	@""
	.align	4
.nv.constant0._Z22printHelloWorldFromGPUi:
	.zero		900


//--------------------- SYMBOLS --------------------------

	.type		.nv.reservedSmem.offset0,@object
	.size		.nv.reservedSmem.offset0,0x4
	.type		vprintf,@function
